//
// Generated by NVIDIA NVVM Compiler
//
// Compiler Build ID: CL-36424714
// Cuda compilation tools, release 13.0, V13.0.88
// Based on NVVM 20.0.0
//

.version 9.0
.target sm_100
.address_size 64

	// .globl	_Z14MatrixMultiplyPfS_S_

.visible .entry _Z14MatrixMultiplyPfS_S_(
	.param .u64 .ptr .align 1 _Z14MatrixMultiplyPfS_S__param_0,
	.param .u64 .ptr .align 1 _Z14MatrixMultiplyPfS_S__param_1,
	.param .u64 .ptr .align 1 _Z14MatrixMultiplyPfS_S__param_2
)
{
	.reg .b32 	%r<11>;
	.reg .b32 	%f<98>;
	.reg .b64 	%rd<13>;

	ld.param.u64 	%rd1, [_Z14MatrixMultiplyPfS_S__param_0];
	ld.param.u64 	%rd2, [_Z14MatrixMultiplyPfS_S__param_1];
	ld.param.u64 	%rd3, [_Z14MatrixMultiplyPfS_S__param_2];
	cvta.to.global.u64 	%rd4, %rd3;
	cvta.to.global.u64 	%rd5, %rd2;
	cvta.to.global.u64 	%rd6, %rd1;
	mov.u32 	%r1, %ctaid.y;
	mov.u32 	%r2, %ntid.y;
	mov.u32 	%r3, %tid.y;
	mad.lo.s32 	%r4, %r1, %r2, %r3;
	mov.u32 	%r5, %ctaid.x;
	mov.u32 	%r6, %ntid.x;
	mov.u32 	%r7, %tid.x;
	mad.lo.s32 	%r8, %r5, %r6, %r7;
	shl.b32 	%r9, %r4, 5;
	add.s32 	%r10, %r9, %r8;
	mul.wide.s32 	%rd7, %r10, 4;
	add.s64 	%rd8, %rd4, %rd7;
	ld.global.f32 	%f1, [%rd8];
	mul.wide.u32 	%rd9, %r9, 4;
	add.s64 	%rd10, %rd6, %rd9;
	ld.global.f32 	%f2, [%rd10];
	mul.wide.s32 	%rd11, %r8, 4;
	add.s64 	%rd12, %rd5, %rd11;
	ld.global.f32 	%f3, [%rd12];
	fma.rn.f32 	%f4, %f2, %f3, %f1;
	st.global.f32 	[%rd8], %f4;
	ld.global.f32 	%f5, [%rd10+4];
	ld.global.f32 	%f6, [%rd12+128];
	fma.rn.f32 	%f7, %f5, %f6, %f4;
	st.global.f32 	[%rd8], %f7;
	ld.global.f32 	%f8, [%rd10+8];
	ld.global.f32 	%f9, [%rd12+256];
	fma.rn.f32 	%f10, %f8, %f9, %f7;
	st.global.f32 	[%rd8], %f10;
	ld.global.f32 	%f11, [%rd10+12];
	ld.global.f32 	%f12, [%rd12+384];
	fma.rn.f32 	%f13, %f11, %f12, %f10;
	st.global.f32 	[%rd8], %f13;
	ld.global.f32 	%f14, [%rd10+16];
	ld.global.f32 	%f15, [%rd12+512];
	fma.rn.f32 	%f16, %f14, %f15, %f13;
	st.global.f32 	[%rd8], %f16;
	ld.global.f32 	%f17, [%rd10+20];
	ld.global.f32 	%f18, [%rd12+640];
	fma.rn.f32 	%f19, %f17, %f18, %f16;
	st.global.f32 	[%rd8], %f19;
	ld.global.f32 	%f20, [%rd10+24];
	ld.global.f32 	%f21, [%rd12+768];
	fma.rn.f32 	%f22, %f20, %f21, %f19;
	st.global.f32 	[%rd8], %f22;
	ld.global.f32 	%f23, [%rd10+28];
	ld.global.f32 	%f24, [%rd12+896];
	fma.rn.f32 	%f25, %f23, %f24, %f22;
	st.global.f32 	[%rd8], %f25;
	ld.global.f32 	%f26, [%rd10+32];
	ld.global.f32 	%f27, [%rd12+1024];
	fma.rn.f32 	%f28, %f26, %f27, %f25;
	st.global.f32 	[%rd8], %f28;
	ld.global.f32 	%f29, [%rd10+36];
	ld.global.f32 	%f30, [%rd12+1152];
	fma.rn.f32 	%f31, %f29, %f30, %f28;
	st.global.f32 	[%rd8], %f31;
	ld.global.f32 	%f32, [%rd10+40];
	ld.global.f32 	%f33, [%rd12+1280];
	fma.rn.f32 	%f34, %f32, %f33, %f31;
	st.global.f32 	[%rd8], %f34;
	ld.global.f32 	%f35, [%rd10+44];
	ld.global.f32 	%f36, [%rd12+1408];
	fma.rn.f32 	%f37, %f35, %f36, %f34;
	st.global.f32 	[%rd8], %f37;
	ld.global.f32 	%f38, [%rd10+48];
	ld.global.f32 	%f39, [%rd12+1536];
	fma.rn.f32 	%f40, %f38, %f39, %f37;
	st.global.f32 	[%rd8], %f40;
	ld.global.f32 	%f41, [%rd10+52];
	ld.global.f32 	%f42, [%rd12+1664];
	fma.rn.f32 	%f43, %f41, %f42, %f40;
	st.global.f32 	[%rd8], %f43;
	ld.global.f32 	%f44, [%rd10+56];
	ld.global.f32 	%f45, [%rd12+1792];
	fma.rn.f32 	%f46, %f44, %f45, %f43;
	st.global.f32 	[%rd8], %f46;
	ld.global.f32 	%f47, [%rd10+60];
	ld.global.f32 	%f48, [%rd12+1920];
	fma.rn.f32 	%f49, %f47, %f48, %f46;
	st.global.f32 	[%rd8], %f49;
	ld.global.f32 	%f50, [%rd10+64];
	ld.global.f32 	%f51, [%rd12+2048];
	fma.rn.f32 	%f52, %f50, %f51, %f49;
	st.global.f32 	[%rd8], %f52;
	ld.global.f32 	%f53, [%rd10+68];
	ld.global.f32 	%f54, [%rd12+2176];
	fma.rn.f32 	%f55, %f53, %f54, %f52;
	st.global.f32 	[%rd8], %f55;
	ld.global.f32 	%f56, [%rd10+72];
	ld.global.f32 	%f57, [%rd12+2304];
	fma.rn.f32 	%f58, %f56, %f57, %f55;
	st.global.f32 	[%rd8], %f58;
	ld.global.f32 	%f59, [%rd10+76];
	ld.global.f32 	%f60, [%rd12+2432];
	fma.rn.f32 	%f61, %f59, %f60, %f58;
	st.global.f32 	[%rd8], %f61;
	ld.global.f32 	%f62, [%rd10+80];
	ld.global.f32 	%f63, [%rd12+2560];
	fma.rn.f32 	%f64, %f62, %f63, %f61;
	st.global.f32 	[%rd8], %f64;
	ld.global.f32 	%f65, [%rd10+84];
	ld.global.f32 	%f66, [%rd12+2688];
	fma.rn.f32 	%f67, %f65, %f66, %f64;
	st.global.f32 	[%rd8], %f67;
	ld.global.f32 	%f68, [%rd10+88];
	ld.global.f32 	%f69, [%rd12+2816];
	fma.rn.f32 	%f70, %f68, %f69, %f67;
	st.global.f32 	[%rd8], %f70;
	ld.global.f32 	%f71, [%rd10+92];
	ld.global.f32 	%f72, [%rd12+2944];
	fma.rn.f32 	%f73, %f71, %f72, %f70;
	st.global.f32 	[%rd8], %f73;
	ld.global.f32 	%f74, [%rd10+96];
	ld.global.f32 	%f75, [%rd12+3072];
	fma.rn.f32 	%f76, %f74, %f75, %f73;
	st.global.f32 	[%rd8], %f76;
	ld.global.f32 	%f77, [%rd10+100];
	ld.global.f32 	%f78, [%rd12+3200];
	fma.rn.f32 	%f79, %f77, %f78, %f76;
	st.global.f32 	[%rd8], %f79;
	ld.global.f32 	%f80, [%rd10+104];
	ld.global.f32 	%f81, [%rd12+3328];
	fma.rn.f32 	%f82, %f80, %f81, %f79;
	st.global.f32 	[%rd8], %f82;
	ld.global.f32 	%f83, [%rd10+108];
	ld.global.f32 	%f84, [%rd12+3456];
	fma.rn.f32 	%f85, %f83, %f84, %f82;
	st.global.f32 	[%rd8], %f85;
	ld.global.f32 	%f86, [%rd10+112];
	ld.global.f32 	%f87, [%rd12+3584];
	fma.rn.f32 	%f88, %f86, %f87, %f85;
	st.global.f32 	[%rd8], %f88;
	ld.global.f32 	%f89, [%rd10+116];
	ld.global.f32 	%f90, [%rd12+3712];
	fma.rn.f32 	%f91, %f89, %f90, %f88;
	st.global.f32 	[%rd8], %f91;
	ld.global.f32 	%f92, [%rd10+120];
	ld.global.f32 	%f93, [%rd12+3840];
	fma.rn.f32 	%f94, %f92, %f93, %f91;
	st.global.f32 	[%rd8], %f94;
	ld.global.f32 	%f95, [%rd10+124];
	ld.global.f32 	%f96, [%rd12+3968];
	fma.rn.f32 	%f97, %f95, %f96, %f94;
	st.global.f32 	[%rd8], %f97;
	ret;

}


// ===== COMPILED SASS (sm_100) =====

	.target	sm_100

	.elftype	@"ET_EXEC"


//--------------------- .note.nv.tkinfo           --------------------------
	.section	.note.nv.tkinfo,"",@"SHT_NOTE"
	.sectionflags	@"SHF_NOTE_NV_TKINFO"
	.tkinfo
        /*0018*/ 	.word	0x00000002
        /*0030*/ 	.string	""
        /*0030*/ 	.string	"ptxas"
        /*0030*/ 	.string	"Cuda compilation tools, release 13.0, V13.0.88"
        /*0030*/ 	.string	"Build cuda_13.0.r13.0/compiler.36424714_0"
        /*0030*/ 	.string	"-arch sm_100 -m 64 "



//--------------------- .note.nv.cuinfo           --------------------------
	.section	.note.nv.cuinfo,"",@"SHT_NOTE"
	.sectionflags	@"SHF_NOTE_NV_CUINFO"
        /*0018*/ 	.short	0x0002
        /*001a*/ 	.short	0x0064
        /*001c*/ 	.short	0x0082
	.zero		2


//--------------------- .nv.info                  --------------------------
	.section	.nv.info,"",@"SHT_CUDA_INFO"
	.align	4


	//----- nvinfo : EIATTR_REGCOUNT
	.align		4
        /*0000*/ 	.byte	0x04, 0x2f
        /*0002*/ 	.short	(.L_1 - .L_0)
	.align		4
.L_0:
        /*0004*/ 	.word	index@(_Z14MatrixMultiplyPfS_S_)
        /*0008*/ 	.word	0x00000010


	//----- nvinfo : EIATTR_FRAME_SIZE
	.align		4
.L_1:
        /*000c*/ 	.byte	0x04, 0x11
        /*000e*/ 	.short	(.L_3 - .L_2)
	.align		4
.L_2:
        /*0010*/ 	.word	index@(_Z14MatrixMultiplyPfS_S_)
        /*0014*/ 	.word	0x00000000


	//----- nvinfo : EIATTR_MIN_STACK_SIZE
	.align		4
.L_3:
        /*0018*/ 	.byte	0x04, 0x12
        /*001a*/ 	.short	(.L_5 - .L_4)
	.align		4
.L_4:
        /*001c*/ 	.word	index@(_Z14MatrixMultiplyPfS_S_)
        /*0020*/ 	.word	0x00000000
.L_5:


//--------------------- .nv.compat                --------------------------
	.section	.nv.compat,"",@"SHT_CUDA_COMPAT_INFO"
	.align	4
        /*0000*/ 	.byte	0x02, 0x09, 0x00, 0x00, 0x02, 0x02, 0x01, 0x00, 0x02, 0x05, 0x05, 0x00, 0x03, 0x07, 0x01, 0x01
        /*0010*/ 	.byte	0x02, 0x03, 0x00, 0x00, 0x02, 0x06, 0x01, 0x00, 0x04, 0x0b, 0x08, 0x00, 0x09, 0x00, 0x00, 0x00
        /*0020*/ 	.byte	0x00, 0x00, 0x00, 0x00


//--------------------- .nv.info._Z14MatrixMultiplyPfS_S_ --------------------------
	.section	.nv.info._Z14MatrixMultiplyPfS_S_,"",@"SHT_CUDA_INFO"
	.sectionflags	@""
	.align	4


	//----- nvinfo : EIATTR_CUDA_API_VERSION
	.align		4
        /*0000*/ 	.byte	0x04, 0x37
        /*0002*/ 	.short	(.L_7 - .L_6)
.L_6:
        /*0004*/ 	.word	0x00000082


	//----- nvinfo : EIATTR_KPARAM_INFO
	.align		4
.L_7:
        /*0008*/ 	.byte	0x04, 0x17
        /*000a*/ 	.short	(.L_9 - .L_8)
.L_8:
        /*000c*/ 	.word	0x00000000
        /*0010*/ 	.short	0x0002
        /*0012*/ 	.short	0x0010
        /*0014*/ 	.byte	0x00, 0xf5, 0x21, 0x00


	//----- nvinfo : EIATTR_KPARAM_INFO
	.align		4
.L_9:
        /*0018*/ 	.byte	0x04, 0x17
        /*001a*/ 	.short	(.L_11 - .L_10)
.L_10:
        /*001c*/ 	.word	0x00000000
        /*0020*/ 	.short	0x0001
        /*0022*/ 	.short	0x0008
        /*0024*/ 	.byte	0x00, 0xf5, 0x21, 0x00


	//----- nvinfo : EIATTR_KPARAM_INFO
	.align		4
.L_11:
        /*0028*/ 	.byte	0x04, 0x17
        /*002a*/ 	.short	(.L_13 - .L_12)
.L_12:
        /*002c*/ 	.word	0x00000000
        /*0030*/ 	.short	0x0000
        /*0032*/ 	.short	0x0000
        /*0034*/ 	.byte	0x00, 0xf5, 0x21, 0x00


	//----- nvinfo : EIATTR_SPARSE_MMA_MASK
	.align		4
.L_13:
        /*0038*/ 	.byte	0x03, 0x50
        /*003a*/ 	.short	0x0000


	//----- nvinfo : EIATTR_MAXREG_COUNT
	.align		4
        /*003c*/ 	.byte	0x03, 0x1b
        /*003e*/ 	.short	0x00ff


	//----- nvinfo : EIATTR_MERCURY_ISA_VERSION
	.align		4
        /*0040*/ 	.byte	0x03, 0x5f
        /*0042*/ 	.short	0x0101


	//----- nvinfo : EIATTR_VRC_CTA_INIT_COUNT
	.align		4
        /*0044*/ 	.byte	0x02, 0x4a
	.zero		1
	.zero		1


	//----- nvinfo : EIATTR_EXIT_INSTR_OFFSETS
	.align		4
        /*0048*/ 	.byte	0x04, 0x1c
        /*004a*/ 	.short	(.L_15 - .L_14)


	//   ....[0]....
.L_14:
        /*004c*/ 	.word	0x00000930


	//----- nvinfo : EIATTR_CBANK_PARAM_SIZE
	.align		4
.L_15:
        /*0050*/ 	.byte	0x03, 0x19
        /*0052*/ 	.short	0x0018


	//----- nvinfo : EIATTR_PARAM_CBANK
	.align		4
        /*0054*/ 	.byte	0x04, 0x0a
        /*0056*/ 	.short	(.L_17 - .L_16)
	.align		4
.L_16:
        /*0058*/ 	.word	index@(.nv.constant0._Z14MatrixMultiplyPfS_S_)
        /*005c*/ 	.short	0x0380
        /*005e*/ 	.short	0x0018


	//----- nvinfo : EIATTR_SW_WAR
	.align		4
.L_17:
        /*0060*/ 	.byte	0x04, 0x36
        /*0062*/ 	.short	(.L_19 - .L_18)
.L_18:
        /*0064*/ 	.word	0x00000008
.L_19:


//--------------------- .nv.callgraph             --------------------------
	.section	.nv.callgraph,"",@"SHT_CUDA_CALLGRAPH"
	.align	4
	.sectionentsize	8
	.align		4
        /*0000*/ 	.word	0x00000000
	.align		4
        /*0004*/ 	.word	0xffffffff
	.align		4
        /*0008*/ 	.word	0x00000000
	.align		4
        /*000c*/ 	.word	0xfffffffe
	.align		4
        /*0010*/ 	.word	0x00000000
	.align		4
        /*0014*/ 	.word	0xfffffffd
	.align		4
        /*0018*/ 	.word	0x00000000
	.align		4
        /*001c*/ 	.word	0xfffffffc


//--------------------- .text._Z14MatrixMultiplyPfS_S_ --------------------------
	.section	.text._Z14MatrixMultiplyPfS_S_,"ax",@progbits
	.align	128
        .global         _Z14MatrixMultiplyPfS_S_
        .type           _Z14MatrixMultiplyPfS_S_,@function
        .size           _Z14MatrixMultiplyPfS_S_,(.L_x_1 - _Z14MatrixMultiplyPfS_S_)
        .other          _Z14MatrixMultiplyPfS_S_,@"STO_CUDA_ENTRY STV_DEFAULT"
_Z14MatrixMultiplyPfS_S_:
.text._Z14MatrixMultiplyPfS_S_:
[----:B------:R-:W-:Y:S01]  /*0000*/  LDC R1, c[0x0][0x37c] ;  /* 0x0000df00ff017b82 */ /* 0x000fe20000000800 */
[----:B------:R-:W0:Y:S07]  /*0010*/  S2R R9, SR_TID.Y ;  /* 0x0000000000097919 */ /* 0x000e2e0000002200 */
[----:B------:R-:W0:Y:S01]  /*0020*/  S2UR UR6, SR_CTAID.Y ;  /* 0x00000000000679c3 */ /* 0x000e220000002600 */
[----:B------:R-:W1:Y:S01]  /*0030*/  LDCU.64 UR4, c[0x0][0x358] ;  /* 0x00006b00ff0477ac */ /* 0x000e620008000a00 */
[----:B------:R-:W2:Y:S06]  /*0040*/  S2R R11, SR_TID.X ;  /* 0x00000000000b7919 */ /* 0x000eac0000002100 */
[----:B------:R-:W0:Y:S08]  /*0050*/  LDC R0, c[0x0][0x364] ;  /* 0x0000d900ff007b82 */ /* 0x000e300000000800 */
[----:B------:R-:W2:Y:S08]  /*0060*/  S2UR UR7, SR_CTAID.X ;  /* 0x00000000000779c3 */ /* 0x000eb00000002500 */
[----:B------:R-:W2:Y:S08]  /*0070*/  LDC R8, c[0x0][0x360] ;  /* 0x0000d800ff087b82 */ /* 0x000eb00000000800 */
[----:B------:R-:W3:Y:S01]  /*0080*/  LDC.64 R2, c[0x0][0x380] ;  /* 0x0000e000ff027b82 */ /* 0x000ee20000000a00 */
[----:B0-----:R-:W-:-:S05]  /*0090*/  IMAD R0, R0, UR6, R9 ;  /* 0x0000000600007c24 */ /* 0x001fca000f8e0209 */
[----:B------:R-:W-:Y:S02]  /*00a0*/  SHF.L.U32 R0, R0, 0x5, RZ ;  /* 0x0000000500007819 */ /* 0x000fe400000006ff */
[----:B------:R-:W0:Y:S08]  /*00b0*/  LDC.64 R4, c[0x0][0x388] ;  /* 0x0000e200ff047b82 */ /* 0x000e300000000a00 */
[----:B------:R-:W4:Y:S01]  /*00c0*/  LDC.64 R6, c[0x0][0x390] ;  /* 0x0000e400ff067b82 */ /* 0x000f220000000a00 */
[----:B--2---:R-:W-:-:S05]  /*00d0*/  IMAD R9, R8, UR7, R11 ;  /* 0x0000000708097c24 */ /* 0x004fca000f8e020b */
[----:B------:R-:W-:Y:S01]  /*00e0*/  IADD3 R11, PT, PT, R9, R0, RZ ;  /* 0x00000000090b7210 */ /* 0x000fe20007ffe0ff */
[----:B---3--:R-:W-:-:S04]  /*00f0*/  IMAD.WIDE.U32 R2, R0, 0x4, R2 ;  /* 0x0000000400027825 */ /* 0x008fc800078e0002 */
[----:B0-----:R-:W-:Y:S02]  /*0100*/  IMAD.WIDE R4, R9, 0x4, R4 ;  /* 0x0000000409047825 */ /* 0x001fe400078e0204 */
[----:B-1----:R-:W2:Y:S04]  /*0110*/  LDG.E R9, desc[UR4][R2.64] ;  /* 0x0000000402097981 */ /* 0x002ea8000c1e1900 */
[----:B------:R-:W2:Y:S01]  /*0120*/  LDG.E R8, desc[UR4][R4.64] ;  /* 0x0000000404087981 */ /* 0x000ea2000c1e1900 */
[----:B----4-:R-:W-:-:S05]  /*0130*/  IMAD.WIDE R6, R11, 0x4, R6 ;  /* 0x000000040b067825 */ /* 0x010fca00078e0206 */
[----:B------:R-:W2:Y:S02]  /*0140*/  LDG.E R0, desc[UR4][R6.64] ;  /* 0x0000000406007981 */ /* 0x000ea4000c1e1900 */
[----:B--2---:R-:W-:-:S05]  /*0150*/  FFMA R9, R9, R8, R0 ;  /* 0x0000000809097223 */ /* 0x004fca0000000000 */
[----:B------:R0:W-:Y:S04]  /*0160*/  STG.E desc[UR4][R6.64], R9 ;  /* 0x0000000906007986 */ /* 0x0001e8000c101904 */
[----:B------:R-:W2:Y:S04]  /*0170*/  LDG.E R0, desc[UR4][R2.64+0x4] ;  /* 0x0000040402007981 */ /* 0x000ea8000c1e1900 */
[----:B------:R-:W2:Y:S02]  /*0180*/  LDG.E R8, desc[UR4][R4.64+0x80] ;  /* 0x0000800404087981 */ /* 0x000ea4000c1e1900 */
[----:B--2---:R-:W-:-:S05]  /*0190*/  FFMA R11, R0, R8, R9 ;  /* 0x00000008000b7223 */ /* 0x004fca0000000009 */
[----:B------:R1:W-:Y:S04]  /*01a0*/  STG.E desc[UR4][R6.64], R11 ;  /* 0x0000000b06007986 */ /* 0x0003e8000c101904 */
[----:B------:R-:W2:Y:S04]  /*01b0*/  LDG.E R0, desc[UR4][R2.64+0x8] ;  /* 0x0000080402007981 */ /* 0x000ea8000c1e1900 */
[----:B------:R-:W2:Y:S02]  /*01c0*/  LDG.E R8, desc[UR4][R4.64+0x100] ;  /* 0x0001000404087981 */ /* 0x000ea4000c1e1900 */
[----:B--2---:R-:W-:-:S05]  /*01d0*/  FFMA R13, R0, R8, R11 ;  /* 0x00000008000d7223 */ /* 0x004fca000000000b */
[----:B------:R2:W-:Y:S04]  /*01e0*/  STG.E desc[UR4][R6.64], R13 ;  /* 0x0000000d06007986 */ /* 0x0005e8000c101904 */
[----:B------:R-:W0:Y:S04]  /*01f0*/  LDG.E R0, desc[UR4][R2.64+0xc] ;  /* 0x00000c0402007981 */ /* 0x000e28000c1e1900 */
[----:B------:R-:W0:Y:S02]  /*0200*/  LDG.E R8, desc[UR4][R4.64+0x180] ;  /* 0x0001800404087981 */ /* 0x000e24000c1e1900 */
[----:B0-----:R-:W-:-:S05]  /*0210*/  FFMA R9, R0, R8, R13 ;  /* 0x0000000800097223 */ /* 0x001fca000000000d */
[----:B------:R0:W-:Y:S04]  /*0220*/  STG.E desc[UR4][R6.64], R9 ;  /* 0x0000000906007986 */ /* 0x0001e8000c101904 */
[----:B------:R-:W1:Y:S04]  /*0230*/  LDG.E R0, desc[UR4][R2.64+0x10] ;  /* 0x0000100402007981 */ /* 0x000e68000c1e1900 */
[----:B------:R-:W1:Y:S02]  /*0240*/  LDG.E R8, desc[UR4][R4.64+0x200] ;  /* 0x0002000404087981 */ /* 0x000e64000c1e1900 */
[----:B-1----:R-:W-:-:S05]  /*0250*/  FFMA R11, R0, R8, R9 ;  /* 0x00000008000b7223 */ /* 0x002fca0000000009 */
        /* <DEDUP_REMOVED lines=100> */
[----:B------:R-:W-:Y:S04]  /*08a0*/  STG.E desc[UR4][R6.64], R13 ;  /* 0x0000000d06007986 */ /* 0x000fe8000c101904 */
[----:B------:R-:W0:Y:S04]  /*08b0*/  LDG.E R0, desc[UR4][R2.64+0x78] ;  /* 0x0000780402007981 */ /* 0x000e28000c1e1900 */
[----:B------:R-:W0:Y:S02]  /*08c0*/  LDG.E R8, desc[UR4][R4.64+0xf00] ;  /* 0x000f000404087981 */ /* 0x000e24000c1e1900 */
[----:B0-----:R-:W-:-:S05]  /*08d0*/  FFMA R9, R0, R8, R13 ;  /* 0x0000000800097223 */ /* 0x001fca000000000d */
[----:B------:R-:W-:Y:S04]  /*08e0*/  STG.E desc[UR4][R6.64], R9 ;  /* 0x0000000906007986 */ /* 0x000fe8000c101904 */
[----:B------:R-:W1:Y:S04]  /*08f0*/  LDG.E R0, desc[UR4][R2.64+0x7c] ;  /* 0x00007c0402007981 */ /* 0x000e68000c1e1900 */
[----:B------:R-:W1:Y:S02]  /*0900*/  LDG.E R8, desc[UR4][R4.64+0xf80] ;  /* 0x000f800404087981 */ /* 0x000e64000c1e1900 */
[----:B-1----:R-:W-:-:S05]  /*0910*/  FFMA R11, R0, R8, R9 ;  /* 0x00000008000b7223 */ /* 0x002fca0000000009 */
[----:B------:R-:W-:Y:S01]  /*0920*/  STG.E desc[UR4][R6.64], R11 ;  /* 0x0000000b06007986 */ /* 0x000fe2000c101904 */
[----:B------:R-:W-:Y:S05]  /*0930*/  EXIT ;  /* 0x000000000000794d */ /* 0x000fea0003800000 */
.L_x_0:
[----:B------:R-:W-:-:S00]  /*0940*/  BRA `(.L_x_0) ;  /* 0xfffffffc00fc7947 */ /* 0x000fc0000383ffff */
[----:B------:R-:W-:-:S00]  /*0950*/  NOP ;  /* 0x0000000000007918 */ /* 0x000fc00000000000 */
        /* <DEDUP_REMOVED lines=10> */
.L_x_1:


//--------------------- .nv.shared.reserved.0     --------------------------
	.section	.nv.shared.reserved.0,"aw",@nobits
	.weak		__nv_reservedSMEM_offset_0_alias
	.size		__nv_reservedSMEM_offset_0_alias, 0, 64
	.other		__nv_reservedSMEM_offset_0_alias,@"STO_CUDA_RESERVED_SHARED STV_DEFAULT"
__nv_reservedSMEM_offset_0_alias:
	.zero		0
	.zero		64


//--------------------- .nv.constant0._Z14MatrixMultiplyPfS_S_ --------------------------
	.section	.nv.constant0._Z14MatrixMultiplyPfS_S_,"a",@progbits
	.sectionflags	@""
	.align	4
.nv.constant0._Z14MatrixMultiplyPfS_S_:
	.zero		920


//--------------------- SYMBOLS --------------------------

	.type		.nv.reservedSmem.offset0,@object
	.size		.nv.reservedSmem.offset0,0x4
